//
// Generated by NVIDIA NVVM Compiler
//
// Compiler Build ID: CL-36424714
// Cuda compilation tools, release 13.0, V13.0.88
// Based on NVVM 20.0.0
//

.version 9.0
.target sm_100
.address_size 64

	// .globl	_Z14nvidia_gpu_dotPdS_S_mmm
// _ZZ14nvidia_gpu_dotPdS_S_mmmE6tile_a has been demoted
// _ZZ14nvidia_gpu_dotPdS_S_mmmE6tile_b has been demoted

.visible .entry _Z14nvidia_gpu_dotPdS_S_mmm(
	.param .u64 .ptr .align 1 _Z14nvidia_gpu_dotPdS_S_mmm_param_0,
	.param .u64 .ptr .align 1 _Z14nvidia_gpu_dotPdS_S_mmm_param_1,
	.param .u64 .ptr .align 1 _Z14nvidia_gpu_dotPdS_S_mmm_param_2,
	.param .u64 _Z14nvidia_gpu_dotPdS_S_mmm_param_3,
	.param .u64 _Z14nvidia_gpu_dotPdS_S_mmm_param_4,
	.param .u64 _Z14nvidia_gpu_dotPdS_S_mmm_param_5
)
{
	.reg .pred 	%p<10>;
	.reg .b32 	%r<17>;
	.reg .b64 	%rd<44>;
	.reg .b64 	%fd<67>;
	// demoted variable
	.shared .align 8 .b8 _ZZ14nvidia_gpu_dotPdS_S_mmmE6tile_a[2176];
	// demoted variable
	.shared .align 8 .b8 _ZZ14nvidia_gpu_dotPdS_S_mmmE6tile_b[2176];
	ld.param.u64 	%rd22, [_Z14nvidia_gpu_dotPdS_S_mmm_param_3];
	ld.param.u64 	%rd23, [_Z14nvidia_gpu_dotPdS_S_mmm_param_4];
	ld.param.u64 	%rd24, [_Z14nvidia_gpu_dotPdS_S_mmm_param_5];
	mov.u32 	%r7, %ctaid.y;
	shl.b32 	%r8, %r7, 4;
	mov.u32 	%r1, %tid.y;
	add.s32 	%r9, %r8, %r1;
	cvt.u64.u32 	%rd1, %r9;
	mov.u32 	%r10, %ctaid.x;
	shl.b32 	%r11, %r10, 4;
	mov.u32 	%r2, %tid.x;
	add.s32 	%r12, %r11, %r2;
	cvt.u64.u32 	%rd2, %r12;
	add.s64 	%rd3, %rd23, 15;
	setp.lt.u64 	%p1, %rd3, 16;
	mov.f64 	%fd66, 0d0000000000000000;
	@%p1 bra 	$L__BB0_9;
	ld.param.u64 	%rd37, [_Z14nvidia_gpu_dotPdS_S_mmm_param_1];
	ld.param.u64 	%rd36, [_Z14nvidia_gpu_dotPdS_S_mmm_param_0];
	cvt.u64.u32 	%rd39, %r2;
	mul.lo.s32 	%r13, %r1, 136;
	mov.u32 	%r14, _ZZ14nvidia_gpu_dotPdS_S_mmmE6tile_a;
	add.s32 	%r3, %r14, %r13;
	shl.b32 	%r15, %r2, 3;
	add.s32 	%r4, %r3, %r15;
	cvt.u64.u32 	%rd41, %r1;
	mov.u32 	%r16, _ZZ14nvidia_gpu_dotPdS_S_mmmE6tile_b;
	add.s32 	%r6, %r16, %r15;
	add.s32 	%r5, %r6, %r13;
	mad.lo.s64 	%rd25, %rd24, %rd41, %rd2;
	shl.b64 	%rd26, %rd25, 3;
	cvta.to.global.u64 	%rd27, %rd37;
	add.s64 	%rd42, %rd27, %rd26;
	mad.lo.s64 	%rd28, %rd23, %rd1, %rd39;
	shl.b64 	%rd29, %rd28, 3;
	cvta.to.global.u64 	%rd30, %rd36;
	add.s64 	%rd40, %rd30, %rd29;
	shr.u64 	%rd43, %rd3, 4;
	mov.f64 	%fd66, 0d0000000000000000;
$L__BB0_2:
	setp.le.u64 	%p2, %rd22, %rd1;
	mov.f64 	%fd64, 0d0000000000000000;
	@%p2 bra 	$L__BB0_5;
	setp.ge.u64 	%p3, %rd39, %rd23;
	@%p3 bra 	$L__BB0_5;
	ld.global.f64 	%fd64, [%rd40];
$L__BB0_5:
	setp.le.u64 	%p4, %rd24, %rd2;
	st.shared.f64 	[%r4], %fd64;
	mov.f64 	%fd65, 0d0000000000000000;
	@%p4 bra 	$L__BB0_8;
	setp.ge.u64 	%p5, %rd41, %rd23;
	@%p5 bra 	$L__BB0_8;
	ld.global.f64 	%fd65, [%rd42];
$L__BB0_8:
	st.shared.f64 	[%r5], %fd65;
	bar.sync 	0;
	ld.shared.f64 	%fd14, [%r3];
	ld.shared.f64 	%fd15, [%r6];
	fma.rn.f64 	%fd16, %fd14, %fd15, %fd66;
	ld.shared.f64 	%fd17, [%r3+8];
	ld.shared.f64 	%fd18, [%r6+136];
	fma.rn.f64 	%fd19, %fd17, %fd18, %fd16;
	ld.shared.f64 	%fd20, [%r3+16];
	ld.shared.f64 	%fd21, [%r6+272];
	fma.rn.f64 	%fd22, %fd20, %fd21, %fd19;
	ld.shared.f64 	%fd23, [%r3+24];
	ld.shared.f64 	%fd24, [%r6+408];
	fma.rn.f64 	%fd25, %fd23, %fd24, %fd22;
	ld.shared.f64 	%fd26, [%r3+32];
	ld.shared.f64 	%fd27, [%r6+544];
	fma.rn.f64 	%fd28, %fd26, %fd27, %fd25;
	ld.shared.f64 	%fd29, [%r3+40];
	ld.shared.f64 	%fd30, [%r6+680];
	fma.rn.f64 	%fd31, %fd29, %fd30, %fd28;
	ld.shared.f64 	%fd32, [%r3+48];
	ld.shared.f64 	%fd33, [%r6+816];
	fma.rn.f64 	%fd34, %fd32, %fd33, %fd31;
	ld.shared.f64 	%fd35, [%r3+56];
	ld.shared.f64 	%fd36, [%r6+952];
	fma.rn.f64 	%fd37, %fd35, %fd36, %fd34;
	ld.shared.f64 	%fd38, [%r3+64];
	ld.shared.f64 	%fd39, [%r6+1088];
	fma.rn.f64 	%fd40, %fd38, %fd39, %fd37;
	ld.shared.f64 	%fd41, [%r3+72];
	ld.shared.f64 	%fd42, [%r6+1224];
	fma.rn.f64 	%fd43, %fd41, %fd42, %fd40;
	ld.shared.f64 	%fd44, [%r3+80];
	ld.shared.f64 	%fd45, [%r6+1360];
	fma.rn.f64 	%fd46, %fd44, %fd45, %fd43;
	ld.shared.f64 	%fd47, [%r3+88];
	ld.shared.f64 	%fd48, [%r6+1496];
	fma.rn.f64 	%fd49, %fd47, %fd48, %fd46;
	ld.shared.f64 	%fd50, [%r3+96];
	ld.shared.f64 	%fd51, [%r6+1632];
	fma.rn.f64 	%fd52, %fd50, %fd51, %fd49;
	ld.shared.f64 	%fd53, [%r3+104];
	ld.shared.f64 	%fd54, [%r6+1768];
	fma.rn.f64 	%fd55, %fd53, %fd54, %fd52;
	ld.shared.f64 	%fd56, [%r3+112];
	ld.shared.f64 	%fd57, [%r6+1904];
	fma.rn.f64 	%fd58, %fd56, %fd57, %fd55;
	ld.shared.f64 	%fd59, [%r3+120];
	ld.shared.f64 	%fd60, [%r6+2040];
	fma.rn.f64 	%fd66, %fd59, %fd60, %fd58;
	bar.sync 	0;
	add.s64 	%rd43, %rd43, -1;
	shl.b64 	%rd31, %rd24, 7;
	add.s64 	%rd42, %rd42, %rd31;
	add.s64 	%rd41, %rd41, 16;
	add.s64 	%rd40, %rd40, 128;
	add.s64 	%rd39, %rd39, 16;
	setp.ne.s64 	%p6, %rd43, 0;
	@%p6 bra 	$L__BB0_2;
$L__BB0_9:
	setp.le.u64 	%p7, %rd22, %rd1;
	setp.le.u64 	%p8, %rd24, %rd2;
	or.pred  	%p9, %p7, %p8;
	@%p9 bra 	$L__BB0_11;
	ld.param.u64 	%rd38, [_Z14nvidia_gpu_dotPdS_S_mmm_param_2];
	mad.lo.s64 	%rd32, %rd24, %rd1, %rd2;
	cvta.to.global.u64 	%rd33, %rd38;
	shl.b64 	%rd34, %rd32, 3;
	add.s64 	%rd35, %rd33, %rd34;
	st.global.f64 	[%rd35], %fd66;
$L__BB0_11:
	ret;

}


// ===== COMPILED SASS (sm_100) =====

	.target	sm_100

	.elftype	@"ET_EXEC"


//--------------------- .note.nv.tkinfo           --------------------------
	.section	.note.nv.tkinfo,"",@"SHT_NOTE"
	.sectionflags	@"SHF_NOTE_NV_TKINFO"
	.tkinfo
        /*0018*/ 	.word	0x00000002
        /*0030*/ 	.string	""
        /*0030*/ 	.string	"ptxas"
        /*0030*/ 	.string	"Cuda compilation tools, release 13.0, V13.0.88"
        /*0030*/ 	.string	"Build cuda_13.0.r13.0/compiler.36424714_0"
        /*0030*/ 	.string	"-arch sm_100 -m 64 "



//--------------------- .note.nv.cuinfo           --------------------------
	.section	.note.nv.cuinfo,"",@"SHT_NOTE"
	.sectionflags	@"SHF_NOTE_NV_CUINFO"
        /*0018*/ 	.short	0x0002
        /*001a*/ 	.short	0x0064
        /*001c*/ 	.short	0x0082
	.zero		2


//--------------------- .nv.info                  --------------------------
	.section	.nv.info,"",@"SHT_CUDA_INFO"
	.align	4


	//----- nvinfo : EIATTR_REGCOUNT
	.align		4
        /*0000*/ 	.byte	0x04, 0x2f
        /*0002*/ 	.short	(.L_1 - .L_0)
	.align		4
.L_0:
        /*0004*/ 	.word	index@(_Z14nvidia_gpu_dotPdS_S_mmm)
        /*0008*/ 	.word	0x00000020


	//----- nvinfo : EIATTR_FRAME_SIZE
	.align		4
.L_1:
        /*000c*/ 	.byte	0x04, 0x11
        /*000e*/ 	.short	(.L_3 - .L_2)
	.align		4
.L_2:
        /*0010*/ 	.word	index@(_Z14nvidia_gpu_dotPdS_S_mmm)
        /*0014*/ 	.word	0x00000000


	//----- nvinfo : EIATTR_MIN_STACK_SIZE
	.align		4
.L_3:
        /*0018*/ 	.byte	0x04, 0x12
        /*001a*/ 	.short	(.L_5 - .L_4)
	.align		4
.L_4:
        /*001c*/ 	.word	index@(_Z14nvidia_gpu_dotPdS_S_mmm)
        /*0020*/ 	.word	0x00000000
.L_5:


//--------------------- .nv.compat                --------------------------
	.section	.nv.compat,"",@"SHT_CUDA_COMPAT_INFO"
	.align	4
        /*0000*/ 	.byte	0x02, 0x09, 0x00, 0x00, 0x02, 0x02, 0x01, 0x00, 0x02, 0x05, 0x05, 0x00, 0x03, 0x07, 0x01, 0x01
        /*0010*/ 	.byte	0x02, 0x03, 0x00, 0x00, 0x02, 0x06, 0x01, 0x00, 0x04, 0x0b, 0x08, 0x00, 0x01, 0x00, 0x00, 0x00
        /*0020*/ 	.byte	0x00, 0x00, 0x00, 0x00


//--------------------- .nv.info._Z14nvidia_gpu_dotPdS_S_mmm --------------------------
	.section	.nv.info._Z14nvidia_gpu_dotPdS_S_mmm,"",@"SHT_CUDA_INFO"
	.sectionflags	@""
	.align	4


	//----- nvinfo : EIATTR_CUDA_API_VERSION
	.align		4
        /*0000*/ 	.byte	0x04, 0x37
        /*0002*/ 	.short	(.L_7 - .L_6)
.L_6:
        /*0004*/ 	.word	0x00000082


	//----- nvinfo : EIATTR_KPARAM_INFO
	.align		4
.L_7:
        /*0008*/ 	.byte	0x04, 0x17
        /*000a*/ 	.short	(.L_9 - .L_8)
.L_8:
        /*000c*/ 	.word	0x00000000
        /*0010*/ 	.short	0x0005
        /*0012*/ 	.short	0x0028
        /*0014*/ 	.byte	0x00, 0xf0, 0x21, 0x00


	//----- nvinfo : EIATTR_KPARAM_INFO
	.align		4
.L_9:
        /*0018*/ 	.byte	0x04, 0x17
        /*001a*/ 	.short	(.L_11 - .L_10)
.L_10:
        /*001c*/ 	.word	0x00000000
        /*0020*/ 	.short	0x0004
        /*0022*/ 	.short	0x0020
        /*0024*/ 	.byte	0x00, 0xf0, 0x21, 0x00


	//----- nvinfo : EIATTR_KPARAM_INFO
	.align		4
.L_11:
        /*0028*/ 	.byte	0x04, 0x17
        /*002a*/ 	.short	(.L_13 - .L_12)
.L_12:
        /*002c*/ 	.word	0x00000000
        /*0030*/ 	.short	0x0003
        /*0032*/ 	.short	0x0018
        /*0034*/ 	.byte	0x00, 0xf0, 0x21, 0x00


	//----- nvinfo : EIATTR_KPARAM_INFO
	.align		4
.L_13:
        /*0038*/ 	.byte	0x04, 0x17
        /*003a*/ 	.short	(.L_15 - .L_14)
.L_14:
        /*003c*/ 	.word	0x00000000
        /*0040*/ 	.short	0x0002
        /*0042*/ 	.short	0x0010
        /*0044*/ 	.byte	0x00, 0xf5, 0x21, 0x00


	//----- nvinfo : EIATTR_KPARAM_INFO
	.align		4
.L_15:
        /*0048*/ 	.byte	0x04, 0x17
        /*004a*/ 	.short	(.L_17 - .L_16)
.L_16:
        /*004c*/ 	.word	0x00000000
        /*0050*/ 	.short	0x0001
        /*0052*/ 	.short	0x0008
        /*0054*/ 	.byte	0x00, 0xf5, 0x21, 0x00


	//----- nvinfo : EIATTR_KPARAM_INFO
	.align		4
.L_17:
        /*0058*/ 	.byte	0x04, 0x17
        /*005a*/ 	.short	(.L_19 - .L_18)
.L_18:
        /*005c*/ 	.word	0x00000000
        /*0060*/ 	.short	0x0000
        /*0062*/ 	.short	0x0000
        /*0064*/ 	.byte	0x00, 0xf5, 0x21, 0x00


	//----- nvinfo : EIATTR_SPARSE_MMA_MASK
	.align		4
.L_19:
        /*0068*/ 	.byte	0x03, 0x50
        /*006a*/ 	.short	0x0000


	//----- nvinfo : EIATTR_MAXREG_COUNT
	.align		4
        /*006c*/ 	.byte	0x03, 0x1b
        /*006e*/ 	.short	0x00ff


	//----- nvinfo : EIATTR_NUM_BARRIERS
	.align		4
        /*0070*/ 	.byte	0x02, 0x4c
        /*0072*/ 	.byte	0x01
	.zero		1


	//----- nvinfo : EIATTR_MERCURY_ISA_VERSION
	.align		4
        /*0074*/ 	.byte	0x03, 0x5f
        /*0076*/ 	.short	0x0101


	//----- nvinfo : EIATTR_VRC_CTA_INIT_COUNT
	.align		4
        /*0078*/ 	.byte	0x02, 0x4a
	.zero		1
	.zero		1


	//----- nvinfo : EIATTR_EXIT_INSTR_OFFSETS
	.align		4
        /*007c*/ 	.byte	0x04, 0x1c
        /*007e*/ 	.short	(.L_21 - .L_20)


	//   ....[0]....
.L_20:
        /*0080*/ 	.word	0x00000870


	//   ....[1]....
        /*0084*/ 	.word	0x00000900


	//----- nvinfo : EIATTR_CBANK_PARAM_SIZE
	.align		4
.L_21:
        /*0088*/ 	.byte	0x03, 0x19
        /*008a*/ 	.short	0x0030


	//----- nvinfo : EIATTR_PARAM_CBANK
	.align		4
        /*008c*/ 	.byte	0x04, 0x0a
        /*008e*/ 	.short	(.L_23 - .L_22)
	.align		4
.L_22:
        /*0090*/ 	.word	index@(.nv.constant0._Z14nvidia_gpu_dotPdS_S_mmm)
        /*0094*/ 	.short	0x0380
        /*0096*/ 	.short	0x0030


	//----- nvinfo : EIATTR_SW_WAR
	.align		4
.L_23:
        /*0098*/ 	.byte	0x04, 0x36
        /*009a*/ 	.short	(.L_25 - .L_24)
.L_24:
        /*009c*/ 	.word	0x00000008
.L_25:


//--------------------- .nv.callgraph             --------------------------
	.section	.nv.callgraph,"",@"SHT_CUDA_CALLGRAPH"
	.align	4
	.sectionentsize	8
	.align		4
        /*0000*/ 	.word	0x00000000
	.align		4
        /*0004*/ 	.word	0xffffffff
	.align		4
        /*0008*/ 	.word	0x00000000
	.align		4
        /*000c*/ 	.word	0xfffffffe
	.align		4
        /*0010*/ 	.word	0x00000000
	.align		4
        /*0014*/ 	.word	0xfffffffd
	.align		4
        /*0018*/ 	.word	0x00000000
	.align		4
        /*001c*/ 	.word	0xfffffffc


//--------------------- .text._Z14nvidia_gpu_dotPdS_S_mmm --------------------------
	.section	.text._Z14nvidia_gpu_dotPdS_S_mmm,"ax",@progbits
	.align	128
        .global         _Z14nvidia_gpu_dotPdS_S_mmm
        .type           _Z14nvidia_gpu_dotPdS_S_mmm,@function
        .size           _Z14nvidia_gpu_dotPdS_S_mmm,(.L_x_3 - _Z14nvidia_gpu_dotPdS_S_mmm)
        .other          _Z14nvidia_gpu_dotPdS_S_mmm,@"STO_CUDA_ENTRY STV_DEFAULT"
_Z14nvidia_gpu_dotPdS_S_mmm:
.text._Z14nvidia_gpu_dotPdS_S_mmm:
[----:B------:R-:W-:Y:S01]  /*0000*/  LDC R1, c[0x0][0x37c] ;  /* 0x0000df00ff017b82 */ /* 0x000fe20000000800 */
[----:B------:R-:W0:Y:S01]  /*0010*/  LDCU.64 UR8, c[0x0][0x3a0] ;  /* 0x00007400ff0877ac */ /* 0x000e220008000a00 */
[----:B------:R-:W1:Y:S01]  /*0020*/  S2R R0, SR_CTAID.Y ;  /* 0x0000000000007919 */ /* 0x000e620000002600 */
[----:B------:R-:W-:Y:S01]  /*0030*/  CS2R R16, SRZ ;  /* 0x0000000000107805 */ /* 0x000fe2000001ff00 */
[----:B------:R-:W2:Y:S01]  /*0040*/  LDCU.64 UR18, c[0x0][0x3a8] ;  /* 0x00007500ff1277ac */ /* 0x000ea20008000a00 */
[----:B------:R-:W1:Y:S01]  /*0050*/  S2R R5, SR_TID.Y ;  /* 0x0000000000057919 */ /* 0x000e620000002200 */
[----:B------:R-:W3:Y:S01]  /*0060*/  LDCU.64 UR6, c[0x0][0x358] ;  /* 0x00006b00ff0677ac */ /* 0x000ee20008000a00 */
[----:B------:R-:W4:Y:S01]  /*0070*/  S2R R9, SR_CTAID.X ;  /* 0x0000000000097919 */ /* 0x000f220000002500 */
[----:B------:R-:W4:Y:S01]  /*0080*/  S2R R12, SR_TID.X ;  /* 0x00000000000c7919 */ /* 0x000f220000002100 */
[----:B0-----:R-:W-:-:S04]  /*0090*/  UIADD3 UR4, UP0, UPT, UR8, 0xf, URZ ;  /* 0x0000000f08047890 */ /* 0x001fc8000ff1e0ff */
[----:B------:R-:W-:Y:S02]  /*00a0*/  UIADD3.X UR5, UPT, UPT, URZ, UR9, URZ, UP0, !UPT ;  /* 0x00000009ff057290 */ /* 0x000fe400087fe4ff */
[----:B------:R-:W-:-:S04]  /*00b0*/  UISETP.GE.U32.AND UP0, UPT, UR4, 0x10, UPT ;  /* 0x000000100400788c */ /* 0x000fc8000bf06070 */
[----:B------:R-:W-:Y:S01]  /*00c0*/  UISETP.GE.U32.AND.EX UP0, UPT, UR5, URZ, UPT, UP0 ;  /* 0x000000ff0500728c */ /* 0x000fe2000bf06100 */
[----:B-1----:R-:W-:Y:S02]  /*00d0*/  IMAD R25, R0, 0x10, R5 ;  /* 0x0000001000197824 */ /* 0x002fe400078e0205 */
[----:B----4-:R-:W-:-:S06]  /*00e0*/  IMAD R8, R9, 0x10, R12 ;  /* 0x0000001009087824 */ /* 0x010fcc00078e020c */
[----:B--23--:R-:W-:Y:S05]  /*00f0*/  BRA.U !UP0, `(.L_x_0) ;  /* 0x0000000508c87547 */ /* 0x00cfea000b800000 */
[----:B------:R-:W0:Y:S01]  /*0100*/  S2R R7, SR_CgaCtaId ;  /* 0x0000000000077919 */ /* 0x000e220000008800 */
[----:B------:R-:W1:Y:S01]  /*0110*/  LDC.64 R10, c[0x0][0x3a8] ;  /* 0x0000ea00ff0a7b82 */ /* 0x000e620000000a00 */
[----:B------:R-:W2:Y:S01]  /*0120*/  LDCU.128 UR12, c[0x0][0x380] ;  /* 0x00007000ff0c77ac */ /* 0x000ea20008000c00 */
[----:B------:R-:W-:Y:S01]  /*0130*/  MOV R0, 0x400 ;  /* 0x0000040000007802 */ /* 0x000fe20000000f00 */
[----:B------:R-:W-:Y:S01]  /*0140*/  IMAD.MOV.U32 R13, RZ, RZ, RZ ;  /* 0x000000ffff0d7224 */ /* 0x000fe200078e00ff */
[----:B------:R-:W-:Y:S01]  /*0150*/  CS2R R16, SRZ ;  /* 0x0000000000107805 */ /* 0x000fe2000001ff00 */
[----:B------:R-:W3:Y:S01]  /*0160*/  LDCU.64 UR10, c[0x0][0x398] ;  /* 0x00007300ff0a77ac */ /* 0x000ee20008000a00 */
[----:B------:R-:W-:Y:S02]  /*0170*/  IMAD.MOV.U32 R9, RZ, RZ, RZ ;  /* 0x000000ffff097224 */ /* 0x000fe400078e00ff */
[----:B------:R-:W-:Y:S01]  /*0180*/  VIADD R4, R0, 0x880 ;  /* 0x0000088000047836 */ /* 0x000fe20000000000 */
[----:B------:R-:W-:Y:S01]  /*0190*/  USHF.R.U64 UR4, UR4, 0x4, UR5 ;  /* 0x0000000404047899 */ /* 0x000fe20008001205 */
[C---:B------:R-:W-:Y:S01]  /*01a0*/  IMAD.WIDE.U32 R2, R25.reuse, UR8, R12 ;  /* 0x0000000819027c25 */ /* 0x040fe2000f8e000c */
[----:B------:R-:W4:Y:S03]  /*01b0*/  LDCU.64 UR16, c[0x0][0x3a8] ;  /* 0x00007500ff1077ac */ /* 0x000f260008000a00 */
[----:B------:R-:W-:Y:S01]  /*01c0*/  IMAD R23, R25, UR9, R3 ;  /* 0x0000000919177c24 */ /* 0x000fe2000f8e0203 */
[----:B------:R-:W0:Y:S01]  /*01d0*/  LDCU.64 UR8, c[0x0][0x3a0] ;  /* 0x00007400ff0877ac */ /* 0x000e220008000a00 */
[----:B--2---:R-:W-:Y:S01]  /*01e0*/  LEA R24, P2, R2, UR12, 0x3 ;  /* 0x0000000c02187c11 */ /* 0x004fe2000f8418ff */
[----:B------:R-:W-:-:S03]  /*01f0*/  USHF.R.U32.HI UR5, URZ, 0x4, UR5 ;  /* 0x00000004ff057899 */ /* 0x000fc60008011605 */
[----:B------:R-:W-:Y:S02]  /*0200*/  LEA.HI.X R23, R2, UR13, R23, 0x3, P2 ;  /* 0x0000000d02177c11 */ /* 0x000fe400090f1c17 */
[----:B---3--:R-:W-:Y:S02]  /*0210*/  ISETP.GE.U32.AND P0, PT, R25, UR10, PT ;  /* 0x0000000a19007c0c */ /* 0x008fe4000bf06070 */
[----:B-1----:R-:W-:Y:S02]  /*0220*/  SHF.L.U64.HI R26, R10, 0x7, R11 ;  /* 0x000000070a1a7819 */ /* 0x002fe4000001020b */
[----:B------:R-:W-:Y:S02]  /*0230*/  ISETP.GE.U32.AND.EX P0, PT, RZ, UR11, PT, P0 ;  /* 0x0000000bff007c0c */ /* 0x000fe4000bf06100 */
[C---:B0-----:R-:W-:Y:S02]  /*0240*/  LEA R0, R7.reuse, R0, 0x18 ;  /* 0x0000000007007211 */ /* 0x041fe400078ec0ff */
[----:B------:R-:W-:Y:S01]  /*0250*/  LEA R13, R7, R4, 0x18 ;  /* 0x00000004070d7211 */ /* 0x000fe200078ec0ff */
[----:B------:R-:W-:-:S04]  /*0260*/  IMAD.WIDE.U32 R6, R5, R10, R8 ;  /* 0x0000000a05067225 */ /* 0x000fc800078e0008 */
[C---:B------:R-:W-:Y:S01]  /*0270*/  IMAD R7, R5.reuse, R11, R7 ;  /* 0x0000000b05077224 */ /* 0x040fe200078e0207 */
[----:B------:R-:W-:Y:S01]  /*0280*/  LEA R22, P1, R6, UR14, 0x3 ;  /* 0x0000000e06167c11 */ /* 0x000fe2000f8218ff */
[----:B------:R-:W-:Y:S02]  /*0290*/  IMAD R3, R5, 0x88, R0 ;  /* 0x0000008805037824 */ /* 0x000fe400078e0200 */
[----:B------:R-:W-:Y:S01]  /*02a0*/  IMAD R2, R12, 0x8, R13 ;  /* 0x000000080c027824 */ /* 0x000fe200078e020d */
[----:B------:R-:W-:Y:S01]  /*02b0*/  LEA.HI.X R7, R6, UR15, R7, 0x3, P1 ;  /* 0x0000000f06077c11 */ /* 0x000fe200088f1c07 */
[----:B------:R-:W-:Y:S02]  /*02c0*/  IMAD.MOV.U32 R6, RZ, RZ, R12 ;  /* 0x000000ffff067224 */ /* 0x000fe400078e000c */
[----:B------:R-:W-:Y:S02]  /*02d0*/  IMAD.MOV.U32 R4, RZ, RZ, RZ ;  /* 0x000000ffff047224 */ /* 0x000fe400078e00ff */
[----:B------:R-:W-:-:S02]  /*02e0*/  IMAD.MOV.U32 R0, RZ, RZ, RZ ;  /* 0x000000ffff007224 */ /* 0x000fc400078e00ff */
[----:B------:R-:W-:Y:S02]  /*02f0*/  IMAD R27, R12, 0x8, R3 ;  /* 0x000000080c1b7824 */ /* 0x000fe400078e0203 */
[----:B----4-:R-:W-:-:S07]  /*0300*/  IMAD R11, R5, 0x88, R2 ;  /* 0x00000088050b7824 */ /* 0x010fce00078e0202 */
.L_x_1:
[----:B------:R-:W-:Y:S02]  /*0310*/  ISETP.GE.U32.AND P3, PT, R6, UR8, PT ;  /* 0x0000000806007c0c */ /* 0x000fe4000bf66070 */
[----:B------:R-:W-:Y:S02]  /*0320*/  CS2R R14, SRZ ;  /* 0x00000000000e7805 */ /* 0x000fe4000001ff00 */
[----:B------:R-:W-:Y:S02]  /*0330*/  ISETP.GE.U32.AND P1, PT, R8, UR16, PT ;  /* 0x0000001008007c0c */ /* 0x000fe4000bf26070 */
[----:B------:R-:W-:Y:S02]  /*0340*/  CS2R R12, SRZ ;  /* 0x00000000000c7805 */ /* 0x000fe4000001ff00 */
[----:B------:R-:W-:Y:S02]  /*0350*/  ISETP.GE.U32.AND.EX P3, PT, R4, UR9, PT, P3 ;  /* 0x0000000904007c0c */ /* 0x000fe4000bf66130 */
[----:B------:R-:W-:-:S02]  /*0360*/  ISETP.GE.U32.AND P2, PT, R5, UR8, PT ;  /* 0x0000000805007c0c */ /* 0x000fc4000bf46070 */
[----:B------:R-:W-:Y:S02]  /*0370*/  PLOP3.LUT P3, PT, P0, P3, PT, 0xf8, 0x8f ;  /* 0x00000000008f781c */ /* 0x000fe40000767f70 */
[----:B------:R-:W-:Y:S02]  /*0380*/  ISETP.GE.U32.AND.EX P1, PT, RZ, UR17, PT, P1 ;  /* 0x00000011ff007c0c */ /* 0x000fe4000bf26110 */
[----:B------:R-:W-:-:S04]  /*0390*/  ISETP.GE.U32.AND.EX P2, PT, R0, UR9, PT, P2 ;  /* 0x0000000900007c0c */ /* 0x000fc8000bf46120 */
[----:B------:R-:W-:-:S05]  /*03a0*/  PLOP3.LUT P1, PT, P1, P2, PT, 0xf8, 0x8f ;  /* 0x00000000008f781c */ /* 0x000fca0000f25f70 */
[----:B------:R-:W-:Y:S02]  /*03b0*/  @!P3 IMAD.MOV.U32 R28, RZ, RZ, R24 ;  /* 0x000000ffff1cb224 */ /* 0x000fe400078e0018 */
[----:B------:R-:W-:-:S05]  /*03c0*/  @!P3 IMAD.MOV.U32 R29, RZ, RZ, R23 ;  /* 0x000000ffff1db224 */ /* 0x000fca00078e0017 */
[----:B------:R0:W2:Y:S02]  /*03d0*/  @!P3 LDG.E.64 R14, desc[UR6][R28.64] ;  /* 0x000000061c0eb981 */ /* 0x0000a4000c1e1b00 */
[----:B0-----:R-:W-:Y:S02]  /*03e0*/  @!P1 IMAD.MOV.U32 R28, RZ, RZ, R22 ;  /* 0x000000ffff1c9224 */ /* 0x001fe400078e0016 */
[----:B------:R-:W-:-:S05]  /*03f0*/  @!P1 IMAD.MOV.U32 R29, RZ, RZ, R7 ;  /* 0x000000ffff1d9224 */ /* 0x000fca00078e0007 */
[----:B------:R-:W3:Y:S01]  /*0400*/  @!P1 LDG.E.64 R12, desc[UR6][R28.64] ;  /* 0x000000061c0c9981 */ /* 0x000ee2000c1e1b00 */
[----:B------:R-:W-:Y:S01]  /*0410*/  UIADD3 UR4, UP0, UPT, UR4, -0x1, URZ ;  /* 0xffffffff04047890 */ /* 0x000fe2000ff1e0ff */
[----:B------:R-:W-:Y:S02]  /*0420*/  IADD3 R5, P2, PT, R5, 0x10, RZ ;  /* 0x0000001005057810 */ /* 0x000fe40007f5e0ff */
[----:B------:R-:W-:Y:S01]  /*0430*/  IADD3 R6, P4, PT, R6, 0x10, RZ ;  /* 0x0000001006067810 */ /* 0x000fe20007f9e0ff */
[----:B------:R-:W-:Y:S01]  /*0440*/  UIADD3.X UR5, UPT, UPT, UR5, -0x1, URZ, UP0, !UPT ;  /* 0xffffffff05057890 */ /* 0x000fe200087fe4ff */
[----:B------:R-:W-:Y:S01]  /*0450*/  LEA R22, P1, R10, R22, 0x7 ;  /* 0x000000160a167211 */ /* 0x000fe200078238ff */
[----:B------:R-:W-:Y:S01]  /*0460*/  UISETP.NE.U32.AND UP0, UPT, UR4, URZ, UPT ;  /* 0x000000ff0400728c */ /* 0x000fe2000bf05070 */
[----:B------:R-:W-:Y:S01]  /*0470*/  IADD3 R24, P3, PT, R24, 0x80, RZ ;  /* 0x0000008018187810 */ /* 0x000fe20007f7e0ff */
[----:B------:R-:W-:Y:S02]  /*0480*/  IMAD.X R0, RZ, RZ, R0, P2 ;  /* 0x000000ffff007224 */ /* 0x000fe400010e0600 */
[----:B------:R-:W-:Y:S01]  /*0490*/  UISETP.NE.AND.EX UP0, UPT, UR5, URZ, UPT, UP0 ;  /* 0x000000ff0500728c */ /* 0x000fe2000bf05300 */
[----:B------:R-:W-:-:S02]  /*04a0*/  IMAD.X R4, RZ, RZ, R4, P4 ;  /* 0x000000ffff047224 */ /* 0x000fc400020e0604 */
[----:B------:R-:W-:Y:S02]  /*04b0*/  IMAD.X R7, R7, 0x1, R26, P1 ;  /* 0x0000000107077824 */ /* 0x000fe400008e061a */
[----:B------:R-:W-:Y:S01]  /*04c0*/  IMAD.X R23, RZ, RZ, R23, P3 ;  /* 0x000000ffff177224 */ /* 0x000fe200018e0617 */
[----:B--2---:R-:W-:Y:S04]  /*04d0*/  STS.64 [R27], R14 ;  /* 0x0000000e1b007388 */ /* 0x004fe80000000a00 */
[----:B---3--:R-:W-:Y:S01]  /*04e0*/  STS.64 [R11], R12 ;  /* 0x0000000c0b007388 */ /* 0x008fe20000000a00 */
[----:B------:R-:W-:Y:S06]  /*04f0*/  BAR.SYNC.DEFER_BLOCKING 0x0 ;  /* 0x0000000000007b1d */ /* 0x000fec0000010000 */
[----:B------:R-:W-:Y:S04]  /*0500*/  LDS.64 R12, [R3] ;  /* 0x00000000030c7984 */ /* 0x000fe80000000a00 */
[----:B------:R-:W0:Y:S04]  /*0510*/  LDS.64 R20, [R2] ;  /* 0x0000000002147984 */ /* 0x000e280000000a00 */
[----:B------:R-:W-:Y:S04]  /*0520*/  LDS.64 R14, [R3+0x8] ;  /* 0x00000800030e7984 */ /* 0x000fe80000000a00 */
[----:B------:R-:W1:Y:S01]  /*0530*/  LDS.64 R18, [R2+0x88] ;  /* 0x0000880002127984 */ /* 0x000e620000000a00 */
[----:B0-----:R-:W-:-:S03]  /*0540*/  DFMA R20, R12, R20, R16 ;  /* 0x000000140c14722b */ /* 0x001fc60000000010 */
[----:B------:R-:W-:Y:S04]  /*0550*/  LDS.64 R12, [R3+0x10] ;  /* 0x00001000030c7984 */ /* 0x000fe80000000a00 */
[----:B------:R-:W0:Y:S01]  /*0560*/  LDS.64 R16, [R2+0x110] ;  /* 0x0001100002107984 */ /* 0x000e220000000a00 */
[----:B-1----:R-:W-:-:S03]  /*0570*/  DFMA R18, R14, R18, R20 ;  /* 0x000000120e12722b */ /* 0x002fc60000000014 */
        /* <DEDUP_REMOVED lines=38> */
[----:B0-----:R-:W-:-:S08]  /*07e0*/  DFMA R16, R12, R14, R16 ;  /* 0x0000000e0c10722b */ /* 0x001fd00000000010 */
[----:B-1----:R-:W-:Y:S01]  /*07f0*/  DFMA R16, R18, R20, R16 ;  /* 0x000000141210722b */ /* 0x002fe20000000010 */
[----:B------:R-:W-:Y:S06]  /*0800*/  BAR.SYNC.DEFER_BLOCKING 0x0 ;  /* 0x0000000000007b1d */ /* 0x000fec0000010000 */
[----:B------:R-:W-:Y:S05]  /*0810*/  BRA.U UP0, `(.L_x_1) ;  /* 0xfffffff900bc7547 */ /* 0x000fea000b83ffff */
.L_x_0:
[----:B------:R-:W0:Y:S01]  /*0820*/  LDCU.64 UR4, c[0x0][0x398] ;  /* 0x00007300ff0477ac */ /* 0x000e220008000a00 */
[----:B------:R-:W-:-:S04]  /*0830*/  ISETP.GE.U32.AND P0, PT, R8, UR18, PT ;  /* 0x0000001208007c0c */ /* 0x000fc8000bf06070 */
[----:B------:R-:W-:Y:S02]  /*0840*/  ISETP.GE.U32.AND.EX P0, PT, RZ, UR19, PT, P0 ;  /* 0x00000013ff007c0c */ /* 0x000fe4000bf06100 */
[----:B0-----:R-:W-:-:S04]  /*0850*/  ISETP.GE.U32.AND P1, PT, R25, UR4, PT ;  /* 0x0000000419007c0c */ /* 0x001fc8000bf26070 */
[----:B------:R-:W-:-:S13]  /*0860*/  ISETP.GE.U32.OR.EX P0, PT, RZ, UR5, P0, P1 ;  /* 0x00000005ff007c0c */ /* 0x000fda0008706510 */
[----:B------:R-:W-:Y:S05]  /*0870*/  @P0 EXIT ;  /* 0x000000000000094d */ /* 0x000fea0003800000 */
[----:B------:R-:W0:Y:S01]  /*0880*/  LDCU.64 UR4, c[0x0][0x390] ;  /* 0x00007200ff0477ac */ /* 0x000e220008000a00 */
[----:B------:R-:W-:Y:S02]  /*0890*/  IMAD.MOV.U32 R2, RZ, RZ, R8 ;  /* 0x000000ffff027224 */ /* 0x000fe400078e0008 */
[----:B------:R-:W-:Y:S02]  /*08a0*/  IMAD.MOV.U32 R3, RZ, RZ, RZ ;  /* 0x000000ffff037224 */ /* 0x000fe400078e00ff */
[----:B------:R-:W-:-:S04]  /*08b0*/  IMAD.WIDE.U32 R2, R25, UR18, R2 ;  /* 0x0000001219027c25 */ /* 0x000fc8000f8e0002 */
[----:B------:R-:W-:Y:S01]  /*08c0*/  IMAD R25, R25, UR19, R3 ;  /* 0x0000001319197c24 */ /* 0x000fe2000f8e0203 */
[----:B0-----:R-:W-:-:S04]  /*08d0*/  LEA R4, P0, R2, UR4, 0x3 ;  /* 0x0000000402047c11 */ /* 0x001fc8000f8018ff */
[----:B------:R-:W-:-:S05]  /*08e0*/  LEA.HI.X R5, R2, UR5, R25, 0x3, P0 ;  /* 0x0000000502057c11 */ /* 0x000fca00080f1c19 */
[----:B------:R-:W-:Y:S01]  /*08f0*/  STG.E.64 desc[UR6][R4.64], R16 ;  /* 0x0000001004007986 */ /* 0x000fe2000c101b06 */
[----:B------:R-:W-:Y:S05]  /*0900*/  EXIT ;  /* 0x000000000000794d */ /* 0x000fea0003800000 */
.L_x_2:
[----:B------:R-:W-:-:S00]  /*0910*/  BRA `(.L_x_2) ;  /* 0xfffffffc00fc7947 */ /* 0x000fc0000383ffff */
[----:B------:R-:W-:-:S00]  /*0920*/  NOP ;  /* 0x0000000000007918 */ /* 0x000fc00000000000 */
        /* <DEDUP_REMOVED lines=13> */
.L_x_3:


//--------------------- .nv.shared._Z14nvidia_gpu_dotPdS_S_mmm --------------------------
	.section	.nv.shared._Z14nvidia_gpu_dotPdS_S_mmm,"aw",@nobits
	.sectionflags	@""
	.align	8
.nv.shared._Z14nvidia_gpu_dotPdS_S_mmm:
	.zero		5376


//--------------------- .nv.shared.reserved.0     --------------------------
	.section	.nv.shared.reserved.0,"aw",@nobits
	.weak		__nv_reservedSMEM_offset_0_alias
	.size		__nv_reservedSMEM_offset_0_alias, 0, 64
	.other		__nv_reservedSMEM_offset_0_alias,@"STO_CUDA_RESERVED_SHARED STV_DEFAULT"
__nv_reservedSMEM_offset_0_alias:
	.zero		0
	.zero		64


//--------------------- .nv.constant0._Z14nvidia_gpu_dotPdS_S_mmm --------------------------
	.section	.nv.constant0._Z14nvidia_gpu_dotPdS_S_mmm,"a",@progbits
	.sectionflags	@""
	.align	4
.nv.constant0._Z14nvidia_gpu_dotPdS_S_mmm:
	.zero		944


//--------------------- SYMBOLS --------------------------

	.type		.nv.reservedSmem.offset0,@object
	.size		.nv.reservedSmem.offset0,0x4
	.type		.nv.reservedSmem.cap,@object
	.size		.nv.reservedSmem.cap,0x4
